//
// Generated by NVIDIA NVVM Compiler
//
// Compiler Build ID: CL-36424714
// Cuda compilation tools, release 13.0, V13.0.88
// Based on NVVM 20.0.0
//

.version 9.0
.target sm_100
.address_size 64

	// .globl	_Z8init_veciPf

.visible .entry _Z8init_veciPf(
	.param .u32 _Z8init_veciPf_param_0,
	.param .u64 .ptr .align 1 _Z8init_veciPf_param_1
)
{
	.reg .b32 	%r<5>;
	.reg .b32 	%f<2>;
	.reg .b64 	%rd<5>;

	ld.param.u64 	%rd1, [_Z8init_veciPf_param_1];
	cvta.to.global.u64 	%rd2, %rd1;
	mov.u32 	%r1, %tid.x;
	mov.u32 	%r2, %ctaid.x;
	mov.u32 	%r3, %ntid.x;
	mad.lo.s32 	%r4, %r2, %r3, %r1;
	cvt.rn.f32.s32 	%f1, %r4;
	mul.wide.s32 	%rd3, %r4, 4;
	add.s64 	%rd4, %rd2, %rd3;
	st.global.f32 	[%rd4], %f1;
	ret;

}
	// .globl	_Z9multi_veciiiiPfS_S_
.visible .entry _Z9multi_veciiiiPfS_S_(
	.param .u32 _Z9multi_veciiiiPfS_S__param_0,
	.param .u32 _Z9multi_veciiiiPfS_S__param_1,
	.param .u32 _Z9multi_veciiiiPfS_S__param_2,
	.param .u32 _Z9multi_veciiiiPfS_S__param_3,
	.param .u64 .ptr .align 1 _Z9multi_veciiiiPfS_S__param_4,
	.param .u64 .ptr .align 1 _Z9multi_veciiiiPfS_S__param_5,
	.param .u64 .ptr .align 1 _Z9multi_veciiiiPfS_S__param_6
)
{
	.reg .b32 	%r<15>;
	.reg .b32 	%f<4>;
	.reg .b64 	%rd<13>;

	ld.param.u32 	%r1, [_Z9multi_veciiiiPfS_S__param_0];
	ld.param.u32 	%r2, [_Z9multi_veciiiiPfS_S__param_1];
	ld.param.u32 	%r3, [_Z9multi_veciiiiPfS_S__param_2];
	ld.param.u32 	%r4, [_Z9multi_veciiiiPfS_S__param_3];
	ld.param.u64 	%rd1, [_Z9multi_veciiiiPfS_S__param_4];
	ld.param.u64 	%rd2, [_Z9multi_veciiiiPfS_S__param_5];
	ld.param.u64 	%rd3, [_Z9multi_veciiiiPfS_S__param_6];
	cvta.to.global.u64 	%rd4, %rd1;
	cvta.to.global.u64 	%rd5, %rd3;
	cvta.to.global.u64 	%rd6, %rd2;
	mov.u32 	%r5, %tid.x;
	mov.u32 	%r6, %ctaid.x;
	mov.u32 	%r7, %ntid.x;
	mad.lo.s32 	%r8, %r6, %r7, %r5;
	rem.u32 	%r9, %r5, %r2;
	mad.lo.s32 	%r10, %r1, %r6, %r9;
	div.u32 	%r11, %r5, %r3;
	mul.lo.s32 	%r12, %r11, %r3;
	sub.s32 	%r13, %r5, %r12;
	mad.lo.s32 	%r14, %r13, %r4, %r11;
	mul.wide.s32 	%rd7, %r10, 4;
	add.s64 	%rd8, %rd6, %rd7;
	ld.global.nc.f32 	%f1, [%rd8];
	mul.wide.s32 	%rd9, %r14, 4;
	add.s64 	%rd10, %rd5, %rd9;
	ld.global.nc.f32 	%f2, [%rd10];
	mul.f32 	%f3, %f1, %f2;
	mul.wide.s32 	%rd11, %r8, 4;
	add.s64 	%rd12, %rd4, %rd11;
	st.global.f32 	[%rd12], %f3;
	ret;

}
	// .globl	_Z14scalareMatricePffS_
.visible .entry _Z14scalareMatricePffS_(
	.param .u64 .ptr .align 1 _Z14scalareMatricePffS__param_0,
	.param .f32 _Z14scalareMatricePffS__param_1,
	.param .u64 .ptr .align 1 _Z14scalareMatricePffS__param_2
)
{
	.reg .b32 	%r<5>;
	.reg .b32 	%f<4>;
	.reg .b64 	%rd<8>;

	ld.param.u64 	%rd1, [_Z14scalareMatricePffS__param_0];
	ld.param.f32 	%f1, [_Z14scalareMatricePffS__param_1];
	ld.param.u64 	%rd2, [_Z14scalareMatricePffS__param_2];
	cvta.to.global.u64 	%rd3, %rd1;
	cvta.to.global.u64 	%rd4, %rd2;
	mov.u32 	%r1, %tid.x;
	mov.u32 	%r2, %ctaid.x;
	mov.u32 	%r3, %ntid.x;
	mad.lo.s32 	%r4, %r2, %r3, %r1;
	mul.wide.s32 	%rd5, %r4, 4;
	add.s64 	%rd6, %rd4, %rd5;
	ld.global.nc.f32 	%f2, [%rd6];
	mul.f32 	%f3, %f1, %f2;
	add.s64 	%rd7, %rd3, %rd5;
	st.global.f32 	[%rd7], %f3;
	ret;

}
	// .globl	_Z13reduction_rowiPfS_
.visible .entry _Z13reduction_rowiPfS_(
	.param .u32 _Z13reduction_rowiPfS__param_0,
	.param .u64 .ptr .align 1 _Z13reduction_rowiPfS__param_1,
	.param .u64 .ptr .align 1 _Z13reduction_rowiPfS__param_2
)
{
	.reg .pred 	%p<2>;
	.reg .b32 	%r<8>;
	.reg .b32 	%f<64>;
	.reg .b64 	%rd<9>;

	ld.param.u32 	%r2, [_Z13reduction_rowiPfS__param_0];
	ld.param.u64 	%rd1, [_Z13reduction_rowiPfS__param_1];
	ld.param.u64 	%rd2, [_Z13reduction_rowiPfS__param_2];
	mov.u32 	%r3, %tid.x;
	mov.u32 	%r4, %ctaid.x;
	mov.u32 	%r5, %ntid.x;
	mad.lo.s32 	%r1, %r4, %r5, %r3;
	rem.s32 	%r6, %r1, %r2;
	setp.ne.s32 	%p1, %r6, 31;
	@%p1 bra 	$L__BB3_2;
	cvta.to.global.u64 	%rd3, %rd2;
	cvta.to.global.u64 	%rd4, %rd1;
	mul.wide.s32 	%rd5, %r1, 4;
	add.s64 	%rd6, %rd3, %rd5;
	ld.global.nc.f32 	%f1, [%rd6+-124];
	ld.global.nc.f32 	%f2, [%rd6+-120];
	add.f32 	%f3, %f1, %f2;
	ld.global.nc.f32 	%f4, [%rd6+-116];
	add.f32 	%f5, %f3, %f4;
	ld.global.nc.f32 	%f6, [%rd6+-112];
	add.f32 	%f7, %f5, %f6;
	ld.global.nc.f32 	%f8, [%rd6+-108];
	add.f32 	%f9, %f7, %f8;
	ld.global.nc.f32 	%f10, [%rd6+-104];
	add.f32 	%f11, %f9, %f10;
	ld.global.nc.f32 	%f12, [%rd6+-100];
	add.f32 	%f13, %f11, %f12;
	ld.global.nc.f32 	%f14, [%rd6+-96];
	add.f32 	%f15, %f13, %f14;
	ld.global.nc.f32 	%f16, [%rd6+-92];
	add.f32 	%f17, %f15, %f16;
	ld.global.nc.f32 	%f18, [%rd6+-88];
	add.f32 	%f19, %f17, %f18;
	ld.global.nc.f32 	%f20, [%rd6+-84];
	add.f32 	%f21, %f19, %f20;
	ld.global.nc.f32 	%f22, [%rd6+-80];
	add.f32 	%f23, %f21, %f22;
	ld.global.nc.f32 	%f24, [%rd6+-76];
	add.f32 	%f25, %f23, %f24;
	ld.global.nc.f32 	%f26, [%rd6+-72];
	add.f32 	%f27, %f25, %f26;
	ld.global.nc.f32 	%f28, [%rd6+-68];
	add.f32 	%f29, %f27, %f28;
	ld.global.nc.f32 	%f30, [%rd6+-64];
	add.f32 	%f31, %f29, %f30;
	ld.global.nc.f32 	%f32, [%rd6+-60];
	add.f32 	%f33, %f31, %f32;
	ld.global.nc.f32 	%f34, [%rd6+-56];
	add.f32 	%f35, %f33, %f34;
	ld.global.nc.f32 	%f36, [%rd6+-52];
	add.f32 	%f37, %f35, %f36;
	ld.global.nc.f32 	%f38, [%rd6+-48];
	add.f32 	%f39, %f37, %f38;
	ld.global.nc.f32 	%f40, [%rd6+-44];
	add.f32 	%f41, %f39, %f40;
	ld.global.nc.f32 	%f42, [%rd6+-40];
	add.f32 	%f43, %f41, %f42;
	ld.global.nc.f32 	%f44, [%rd6+-36];
	add.f32 	%f45, %f43, %f44;
	ld.global.nc.f32 	%f46, [%rd6+-32];
	add.f32 	%f47, %f45, %f46;
	ld.global.nc.f32 	%f48, [%rd6+-28];
	add.f32 	%f49, %f47, %f48;
	ld.global.nc.f32 	%f50, [%rd6+-24];
	add.f32 	%f51, %f49, %f50;
	ld.global.nc.f32 	%f52, [%rd6+-20];
	add.f32 	%f53, %f51, %f52;
	ld.global.nc.f32 	%f54, [%rd6+-16];
	add.f32 	%f55, %f53, %f54;
	ld.global.nc.f32 	%f56, [%rd6+-12];
	add.f32 	%f57, %f55, %f56;
	ld.global.nc.f32 	%f58, [%rd6+-8];
	add.f32 	%f59, %f57, %f58;
	ld.global.nc.f32 	%f60, [%rd6+-4];
	add.f32 	%f61, %f59, %f60;
	ld.global.nc.f32 	%f62, [%rd6];
	add.f32 	%f63, %f61, %f62;
	div.s32 	%r7, %r1, %r2;
	mul.wide.s32 	%rd7, %r7, 4;
	add.s64 	%rd8, %rd4, %rd7;
	st.global.f32 	[%rd8], %f63;
$L__BB3_2:
	ret;

}
	// .globl	_Z9transposeiiPfS_
.visible .entry _Z9transposeiiPfS_(
	.param .u32 _Z9transposeiiPfS__param_0,
	.param .u32 _Z9transposeiiPfS__param_1,
	.param .u64 .ptr .align 1 _Z9transposeiiPfS__param_2,
	.param .u64 .ptr .align 1 _Z9transposeiiPfS__param_3
)
{
	.reg .b32 	%r<7>;
	.reg .b32 	%f<2>;
	.reg .b64 	%rd<9>;

	ld.param.u32 	%r1, [_Z9transposeiiPfS__param_0];
	ld.param.u32 	%r2, [_Z9transposeiiPfS__param_1];
	ld.param.u64 	%rd1, [_Z9transposeiiPfS__param_2];
	ld.param.u64 	%rd2, [_Z9transposeiiPfS__param_3];
	cvta.to.global.u64 	%rd3, %rd1;
	cvta.to.global.u64 	%rd4, %rd2;
	mov.u32 	%r3, %tid.x;
	mov.u32 	%r4, %ctaid.x;
	mad.lo.s32 	%r5, %r2, %r4, %r3;
	mad.lo.s32 	%r6, %r1, %r3, %r4;
	mul.wide.s32 	%rd5, %r5, 4;
	add.s64 	%rd6, %rd4, %rd5;
	ld.global.nc.f32 	%f1, [%rd6];
	mul.wide.s32 	%rd7, %r6, 4;
	add.s64 	%rd8, %rd3, %rd7;
	st.global.f32 	[%rd8], %f1;
	ret;

}
	// .globl	_Z6vecsumiPfS_S_
.visible .entry _Z6vecsumiPfS_S_(
	.param .u32 _Z6vecsumiPfS_S__param_0,
	.param .u64 .ptr .align 1 _Z6vecsumiPfS_S__param_1,
	.param .u64 .ptr .align 1 _Z6vecsumiPfS_S__param_2,
	.param .u64 .ptr .align 1 _Z6vecsumiPfS_S__param_3
)
{
	.reg .b32 	%r<5>;
	.reg .b32 	%f<4>;
	.reg .b64 	%rd<11>;

	ld.param.u64 	%rd1, [_Z6vecsumiPfS_S__param_1];
	ld.param.u64 	%rd2, [_Z6vecsumiPfS_S__param_2];
	ld.param.u64 	%rd3, [_Z6vecsumiPfS_S__param_3];
	cvta.to.global.u64 	%rd4, %rd1;
	cvta.to.global.u64 	%rd5, %rd3;
	cvta.to.global.u64 	%rd6, %rd2;
	mov.u32 	%r1, %tid.x;
	mov.u32 	%r2, %ctaid.x;
	mov.u32 	%r3, %ntid.x;
	mad.lo.s32 	%r4, %r2, %r3, %r1;
	mul.wide.s32 	%rd7, %r4, 4;
	add.s64 	%rd8, %rd6, %rd7;
	ld.global.nc.f32 	%f1, [%rd8];
	add.s64 	%rd9, %rd5, %rd7;
	ld.global.nc.f32 	%f2, [%rd9];
	add.f32 	%f3, %f1, %f2;
	add.s64 	%rd10, %rd4, %rd7;
	st.global.f32 	[%rd10], %f3;
	ret;

}
	// .globl	_Z6vecdifiPfS_S_
.visible .entry _Z6vecdifiPfS_S_(
	.param .u32 _Z6vecdifiPfS_S__param_0,
	.param .u64 .ptr .align 1 _Z6vecdifiPfS_S__param_1,
	.param .u64 .ptr .align 1 _Z6vecdifiPfS_S__param_2,
	.param .u64 .ptr .align 1 _Z6vecdifiPfS_S__param_3
)
{
	.reg .b32 	%r<5>;
	.reg .b32 	%f<4>;
	.reg .b64 	%rd<11>;

	ld.param.u64 	%rd1, [_Z6vecdifiPfS_S__param_1];
	ld.param.u64 	%rd2, [_Z6vecdifiPfS_S__param_2];
	ld.param.u64 	%rd3, [_Z6vecdifiPfS_S__param_3];
	cvta.to.global.u64 	%rd4, %rd1;
	cvta.to.global.u64 	%rd5, %rd3;
	cvta.to.global.u64 	%rd6, %rd2;
	mov.u32 	%r1, %tid.x;
	mov.u32 	%r2, %ctaid.x;
	mov.u32 	%r3, %ntid.x;
	mad.lo.s32 	%r4, %r2, %r3, %r1;
	mul.wide.s32 	%rd7, %r4, 4;
	add.s64 	%rd8, %rd6, %rd7;
	ld.global.nc.f32 	%f1, [%rd8];
	add.s64 	%rd9, %rd5, %rd7;
	ld.global.nc.f32 	%f2, [%rd9];
	sub.f32 	%f3, %f1, %f2;
	add.s64 	%rd10, %rd4, %rd7;
	st.global.f32 	[%rd10], %f3;
	ret;

}


// ===== COMPILED SASS (sm_100) =====

	.target	sm_100

	.elftype	@"ET_EXEC"


//--------------------- .note.nv.tkinfo           --------------------------
	.section	.note.nv.tkinfo,"",@"SHT_NOTE"
	.sectionflags	@"SHF_NOTE_NV_TKINFO"
	.tkinfo
        /*0018*/ 	.word	0x00000002
        /*0030*/ 	.string	""
        /*0030*/ 	.string	"ptxas"
        /*0030*/ 	.string	"Cuda compilation tools, release 13.0, V13.0.88"
        /*0030*/ 	.string	"Build cuda_13.0.r13.0/compiler.36424714_0"
        /*0030*/ 	.string	"-arch sm_100 -m 64 "



//--------------------- .note.nv.cuinfo           --------------------------
	.section	.note.nv.cuinfo,"",@"SHT_NOTE"
	.sectionflags	@"SHF_NOTE_NV_CUINFO"
        /*0018*/ 	.short	0x0002
        /*001a*/ 	.short	0x0064
        /*001c*/ 	.short	0x0082
	.zero		2


//--------------------- .nv.info                  --------------------------
	.section	.nv.info,"",@"SHT_CUDA_INFO"
	.align	4


	//----- nvinfo : EIATTR_REGCOUNT
	.align		4
        /*0000*/ 	.byte	0x04, 0x2f
        /*0002*/ 	.short	(.L_1 - .L_0)
	.align		4
.L_0:
        /*0004*/ 	.word	index@(_Z8init_veciPf)
        /*0008*/ 	.word	0x00000008


	//----- nvinfo : EIATTR_FRAME_SIZE
	.align		4
.L_1:
        /*000c*/ 	.byte	0x04, 0x11
        /*000e*/ 	.short	(.L_3 - .L_2)
	.align		4
.L_2:
        /*0010*/ 	.word	index@(_Z8init_veciPf)
        /*0014*/ 	.word	0x00000000


	//----- nvinfo : EIATTR_REGCOUNT
	.align		4
.L_3:
        /*0018*/ 	.byte	0x04, 0x2f
        /*001a*/ 	.short	(.L_5 - .L_4)
	.align		4
.L_4:
        /*001c*/ 	.word	index@(_Z9multi_veciiiiPfS_S_)
        /*0020*/ 	.word	0x00000010


	//----- nvinfo : EIATTR_FRAME_SIZE
	.align		4
.L_5:
        /*0024*/ 	.byte	0x04, 0x11
        /*0026*/ 	.short	(.L_7 - .L_6)
	.align		4
.L_6:
        /*0028*/ 	.word	index@(_Z9multi_veciiiiPfS_S_)
        /*002c*/ 	.word	0x00000000


	//----- nvinfo : EIATTR_REGCOUNT
	.align		4
.L_7:
        /*0030*/ 	.byte	0x04, 0x2f
        /*0032*/ 	.short	(.L_9 - .L_8)
	.align		4
.L_8:
        /*0034*/ 	.word	index@(_Z14scalareMatricePffS_)
        /*0038*/ 	.word	0x0000000a


	//----- nvinfo : EIATTR_FRAME_SIZE
	.align		4
.L_9:
        /*003c*/ 	.byte	0x04, 0x11
        /*003e*/ 	.short	(.L_11 - .L_10)
	.align		4
.L_10:
        /*0040*/ 	.word	index@(_Z14scalareMatricePffS_)
        /*0044*/ 	.word	0x00000000


	//----- nvinfo : EIATTR_REGCOUNT
	.align		4
.L_11:
        /*0048*/ 	.byte	0x04, 0x2f
        /*004a*/ 	.short	(.L_13 - .L_12)
	.align		4
.L_12:
        /*004c*/ 	.word	index@(_Z13reduction_rowiPfS_)
        /*0050*/ 	.word	0x0000001f


	//----- nvinfo : EIATTR_FRAME_SIZE
	.align		4
.L_13:
        /*0054*/ 	.byte	0x04, 0x11
        /*0056*/ 	.short	(.L_15 - .L_14)
	.align		4
.L_14:
        /*0058*/ 	.word	index@(_Z13reduction_rowiPfS_)
        /*005c*/ 	.word	0x00000000


	//----- nvinfo : EIATTR_REGCOUNT
	.align		4
.L_15:
        /*0060*/ 	.byte	0x04, 0x2f
        /*0062*/ 	.short	(.L_17 - .L_16)
	.align		4
.L_16:
        /*0064*/ 	.word	index@(_Z9transposeiiPfS_)
        /*0068*/ 	.word	0x0000000c


	//----- nvinfo : EIATTR_FRAME_SIZE
	.align		4
.L_17:
        /*006c*/ 	.byte	0x04, 0x11
        /*006e*/ 	.short	(.L_19 - .L_18)
	.align		4
.L_18:
        /*0070*/ 	.word	index@(_Z9transposeiiPfS_)
        /*0074*/ 	.word	0x00000000


	//----- nvinfo : EIATTR_REGCOUNT
	.align		4
.L_19:
        /*0078*/ 	.byte	0x04, 0x2f
        /*007a*/ 	.short	(.L_21 - .L_20)
	.align		4
.L_20:
        /*007c*/ 	.word	index@(_Z6vecsumiPfS_S_)
        /*0080*/ 	.word	0x0000000c


	//----- nvinfo : EIATTR_FRAME_SIZE
	.align		4
.L_21:
        /*0084*/ 	.byte	0x04, 0x11
        /*0086*/ 	.short	(.L_23 - .L_22)
	.align		4
.L_22:
        /*0088*/ 	.word	index@(_Z6vecsumiPfS_S_)
        /*008c*/ 	.word	0x00000000


	//----- nvinfo : EIATTR_REGCOUNT
	.align		4
.L_23:
        /*0090*/ 	.byte	0x04, 0x2f
        /*0092*/ 	.short	(.L_25 - .L_24)
	.align		4
.L_24:
        /*0094*/ 	.word	index@(_Z6vecdifiPfS_S_)
        /*0098*/ 	.word	0x0000000c


	//----- nvinfo : EIATTR_FRAME_SIZE
	.align		4
.L_25:
        /*009c*/ 	.byte	0x04, 0x11
        /*009e*/ 	.short	(.L_27 - .L_26)
	.align		4
.L_26:
        /*00a0*/ 	.word	index@(_Z6vecdifiPfS_S_)
        /*00a4*/ 	.word	0x00000000


	//----- nvinfo : EIATTR_MIN_STACK_SIZE
	.align		4
.L_27:
        /*00a8*/ 	.byte	0x04, 0x12
        /*00aa*/ 	.short	(.L_29 - .L_28)
	.align		4
.L_28:
        /*00ac*/ 	.word	index@(_Z6vecdifiPfS_S_)
        /*00b0*/ 	.word	0x00000000


	//----- nvinfo : EIATTR_MIN_STACK_SIZE
	.align		4
.L_29:
        /*00b4*/ 	.byte	0x04, 0x12
        /*00b6*/ 	.short	(.L_31 - .L_30)
	.align		4
.L_30:
        /*00b8*/ 	.word	index@(_Z6vecsumiPfS_S_)
        /*00bc*/ 	.word	0x00000000


	//----- nvinfo : EIATTR_MIN_STACK_SIZE
	.align		4
.L_31:
        /*00c0*/ 	.byte	0x04, 0x12
        /*00c2*/ 	.short	(.L_33 - .L_32)
	.align		4
.L_32:
        /*00c4*/ 	.word	index@(_Z9transposeiiPfS_)
        /*00c8*/ 	.word	0x00000000


	//----- nvinfo : EIATTR_MIN_STACK_SIZE
	.align		4
.L_33:
        /*00cc*/ 	.byte	0x04, 0x12
        /*00ce*/ 	.short	(.L_35 - .L_34)
	.align		4
.L_34:
        /*00d0*/ 	.word	index@(_Z13reduction_rowiPfS_)
        /*00d4*/ 	.word	0x00000000


	//----- nvinfo : EIATTR_MIN_STACK_SIZE
	.align		4
.L_35:
        /*00d8*/ 	.byte	0x04, 0x12
        /*00da*/ 	.short	(.L_37 - .L_36)
	.align		4
.L_36:
        /*00dc*/ 	.word	index@(_Z14scalareMatricePffS_)
        /*00e0*/ 	.word	0x00000000


	//----- nvinfo : EIATTR_MIN_STACK_SIZE
	.align		4
.L_37:
        /*00e4*/ 	.byte	0x04, 0x12
        /*00e6*/ 	.short	(.L_39 - .L_38)
	.align		4
.L_38:
        /*00e8*/ 	.word	index@(_Z9multi_veciiiiPfS_S_)
        /*00ec*/ 	.word	0x00000000


	//----- nvinfo : EIATTR_MIN_STACK_SIZE
	.align		4
.L_39:
        /*00f0*/ 	.byte	0x04, 0x12
        /*00f2*/ 	.short	(.L_41 - .L_40)
	.align		4
.L_40:
        /*00f4*/ 	.word	index@(_Z8init_veciPf)
        /*00f8*/ 	.word	0x00000000
.L_41:


//--------------------- .nv.compat                --------------------------
	.section	.nv.compat,"",@"SHT_CUDA_COMPAT_INFO"
	.align	4
        /*0000*/ 	.byte	0x02, 0x09, 0x00, 0x00, 0x02, 0x02, 0x01, 0x00, 0x02, 0x05, 0x05, 0x00, 0x03, 0x07, 0x01, 0x01
        /*0010*/ 	.byte	0x02, 0x03, 0x00, 0x00, 0x02, 0x06, 0x01, 0x00, 0x04, 0x0b, 0x08, 0x00, 0x09, 0x00, 0x00, 0x00
        /*0020*/ 	.byte	0x00, 0x00, 0x00, 0x00


//--------------------- .nv.info._Z6vecdifiPfS_S_ --------------------------
	.section	.nv.info._Z6vecdifiPfS_S_,"",@"SHT_CUDA_INFO"
	.sectionflags	@""
	.align	4


	//----- nvinfo : EIATTR_CUDA_API_VERSION
	.align		4
        /*0000*/ 	.byte	0x04, 0x37
        /*0002*/ 	.short	(.L_43 - .L_42)
.L_42:
        /*0004*/ 	.word	0x00000082


	//----- nvinfo : EIATTR_KPARAM_INFO
	.align		4
.L_43:
        /*0008*/ 	.byte	0x04, 0x17
        /*000a*/ 	.short	(.L_45 - .L_44)
.L_44:
        /*000c*/ 	.word	0x00000000
        /*0010*/ 	.short	0x0003
        /*0012*/ 	.short	0x0018
        /*0014*/ 	.byte	0x00, 0xf5, 0x21, 0x00


	//----- nvinfo : EIATTR_KPARAM_INFO
	.align		4
.L_45:
        /*0018*/ 	.byte	0x04, 0x17
        /*001a*/ 	.short	(.L_47 - .L_46)
.L_46:
        /*001c*/ 	.word	0x00000000
        /*0020*/ 	.short	0x0002
        /*0022*/ 	.short	0x0010
        /*0024*/ 	.byte	0x00, 0xf5, 0x21, 0x00


	//----- nvinfo : EIATTR_KPARAM_INFO
	.align		4
.L_47:
        /*0028*/ 	.byte	0x04, 0x17
        /*002a*/ 	.short	(.L_49 - .L_48)
.L_48:
        /*002c*/ 	.word	0x00000000
        /*0030*/ 	.short	0x0001
        /*0032*/ 	.short	0x0008
        /*0034*/ 	.byte	0x00, 0xf5, 0x21, 0x00


	//----- nvinfo : EIATTR_KPARAM_INFO
	.align		4
.L_49:
        /*0038*/ 	.byte	0x04, 0x17
        /*003a*/ 	.short	(.L_51 - .L_50)
.L_50:
        /*003c*/ 	.word	0x00000000
        /*0040*/ 	.short	0x0000
        /*0042*/ 	.short	0x0000
        /*0044*/ 	.byte	0x00, 0xf0, 0x11, 0x00


	//----- nvinfo : EIATTR_SPARSE_MMA_MASK
	.align		4
.L_51:
        /*0048*/ 	.byte	0x03, 0x50
        /*004a*/ 	.short	0x0000


	//----- nvinfo : EIATTR_MAXREG_COUNT
	.align		4
        /*004c*/ 	.byte	0x03, 0x1b
        /*004e*/ 	.short	0x00ff


	//----- nvinfo : EIATTR_MERCURY_ISA_VERSION
	.align		4
        /*0050*/ 	.byte	0x03, 0x5f
        /*0052*/ 	.short	0x0101


	//----- nvinfo : EIATTR_VRC_CTA_INIT_COUNT
	.align		4
        /*0054*/ 	.byte	0x02, 0x4a
	.zero		1
	.zero		1


	//----- nvinfo : EIATTR_EXIT_INSTR_OFFSETS
	.align		4
        /*0058*/ 	.byte	0x04, 0x1c
        /*005a*/ 	.short	(.L_53 - .L_52)


	//   ....[0]....
.L_52:
        /*005c*/ 	.word	0x00000100


	//----- nvinfo : EIATTR_CBANK_PARAM_SIZE
	.align		4
.L_53:
        /*0060*/ 	.byte	0x03, 0x19
        /*0062*/ 	.short	0x0020


	//----- nvinfo : EIATTR_PARAM_CBANK
	.align		4
        /*0064*/ 	.byte	0x04, 0x0a
        /*0066*/ 	.short	(.L_55 - .L_54)
	.align		4
.L_54:
        /*0068*/ 	.word	index@(.nv.constant0._Z6vecdifiPfS_S_)
        /*006c*/ 	.short	0x0380
        /*006e*/ 	.short	0x0020


	//----- nvinfo : EIATTR_SW_WAR
	.align		4
.L_55:
        /*0070*/ 	.byte	0x04, 0x36
        /*0072*/ 	.short	(.L_57 - .L_56)
.L_56:
        /*0074*/ 	.word	0x00000008
.L_57:


//--------------------- .nv.info._Z6vecsumiPfS_S_ --------------------------
	.section	.nv.info._Z6vecsumiPfS_S_,"",@"SHT_CUDA_INFO"
	.sectionflags	@""
	.align	4


	//----- nvinfo : EIATTR_CUDA_API_VERSION
	.align		4
        /*0000*/ 	.byte	0x04, 0x37
        /*0002*/ 	.short	(.L_59 - .L_58)
.L_58:
        /*0004*/ 	.word	0x00000082


	//----- nvinfo : EIATTR_KPARAM_INFO
	.align		4
.L_59:
        /*0008*/ 	.byte	0x04, 0x17
        /*000a*/ 	.short	(.L_61 - .L_60)
.L_60:
        /*000c*/ 	.word	0x00000000
        /*0010*/ 	.short	0x0003
        /*0012*/ 	.short	0x0018
        /*0014*/ 	.byte	0x00, 0xf5, 0x21, 0x00


	//----- nvinfo : EIATTR_KPARAM_INFO
	.align		4
.L_61:
        /*0018*/ 	.byte	0x04, 0x17
        /*001a*/ 	.short	(.L_63 - .L_62)
.L_62:
        /*001c*/ 	.word	0x00000000
        /*0020*/ 	.short	0x0002
        /*0022*/ 	.short	0x0010
        /*0024*/ 	.byte	0x00, 0xf5, 0x21, 0x00


	//----- nvinfo : EIATTR_KPARAM_INFO
	.align		4
.L_63:
        /*0028*/ 	.byte	0x04, 0x17
        /*002a*/ 	.short	(.L_65 - .L_64)
.L_64:
        /*002c*/ 	.word	0x00000000
        /*0030*/ 	.short	0x0001
        /*0032*/ 	.short	0x0008
        /*0034*/ 	.byte	0x00, 0xf5, 0x21, 0x00


	//----- nvinfo : EIATTR_KPARAM_INFO
	.align		4
.L_65:
        /*0038*/ 	.byte	0x04, 0x17
        /*003a*/ 	.short	(.L_67 - .L_66)
.L_66:
        /*003c*/ 	.word	0x00000000
        /*0040*/ 	.short	0x0000
        /*0042*/ 	.short	0x0000
        /*0044*/ 	.byte	0x00, 0xf0, 0x11, 0x00


	//----- nvinfo : EIATTR_SPARSE_MMA_MASK
	.align		4
.L_67:
        /*0048*/ 	.byte	0x03, 0x50
        /*004a*/ 	.short	0x0000


	//----- nvinfo : EIATTR_MAXREG_COUNT
	.align		4
        /*004c*/ 	.byte	0x03, 0x1b
        /*004e*/ 	.short	0x00ff


	//----- nvinfo : EIATTR_MERCURY_ISA_VERSION
	.align		4
        /*0050*/ 	.byte	0x03, 0x5f
        /*0052*/ 	.short	0x0101


	//----- nvinfo : EIATTR_VRC_CTA_INIT_COUNT
	.align		4
        /*0054*/ 	.byte	0x02, 0x4a
	.zero		1
	.zero		1


	//----- nvinfo : EIATTR_EXIT_INSTR_OFFSETS
	.align		4
        /*0058*/ 	.byte	0x04, 0x1c
        /*005a*/ 	.short	(.L_69 - .L_68)


	//   ....[0]....
.L_68:
        /*005c*/ 	.word	0x00000100


	//----- nvinfo : EIATTR_CBANK_PARAM_SIZE
	.align		4
.L_69:
        /*0060*/ 	.byte	0x03, 0x19
        /*0062*/ 	.short	0x0020


	//----- nvinfo : EIATTR_PARAM_CBANK
	.align		4
        /*0064*/ 	.byte	0x04, 0x0a
        /*0066*/ 	.short	(.L_71 - .L_70)
	.align		4
.L_70:
        /*0068*/ 	.word	index@(.nv.constant0._Z6vecsumiPfS_S_)
        /*006c*/ 	.short	0x0380
        /*006e*/ 	.short	0x0020


	//----- nvinfo : EIATTR_SW_WAR
	.align		4
.L_71:
        /*0070*/ 	.byte	0x04, 0x36
        /*0072*/ 	.short	(.L_73 - .L_72)
.L_72:
        /*0074*/ 	.word	0x00000008
.L_73:


//--------------------- .nv.info._Z9transposeiiPfS_ --------------------------
	.section	.nv.info._Z9transposeiiPfS_,"",@"SHT_CUDA_INFO"
	.sectionflags	@""
	.align	4


	//----- nvinfo : EIATTR_CUDA_API_VERSION
	.align		4
        /*0000*/ 	.byte	0x04, 0x37
        /*0002*/ 	.short	(.L_75 - .L_74)
.L_74:
        /*0004*/ 	.word	0x00000082


	//----- nvinfo : EIATTR_KPARAM_INFO
	.align		4
.L_75:
        /*0008*/ 	.byte	0x04, 0x17
        /*000a*/ 	.short	(.L_77 - .L_76)
.L_76:
        /*000c*/ 	.word	0x00000000
        /*0010*/ 	.short	0x0003
        /*0012*/ 	.short	0x0010
        /*0014*/ 	.byte	0x00, 0xf5, 0x21, 0x00


	//----- nvinfo : EIATTR_KPARAM_INFO
	.align		4
.L_77:
        /*0018*/ 	.byte	0x04, 0x17
        /*001a*/ 	.short	(.L_79 - .L_78)
.L_78:
        /*001c*/ 	.word	0x00000000
        /*0020*/ 	.short	0x0002
        /*0022*/ 	.short	0x0008
        /*0024*/ 	.byte	0x00, 0xf5, 0x21, 0x00


	//----- nvinfo : EIATTR_KPARAM_INFO
	.align		4
.L_79:
        /*0028*/ 	.byte	0x04, 0x17
        /*002a*/ 	.short	(.L_81 - .L_80)
.L_80:
        /*002c*/ 	.word	0x00000000
        /*0030*/ 	.short	0x0001
        /*0032*/ 	.short	0x0004
        /*0034*/ 	.byte	0x00, 0xf0, 0x11, 0x00


	//----- nvinfo : EIATTR_KPARAM_INFO
	.align		4
.L_81:
        /*0038*/ 	.byte	0x04, 0x17
        /*003a*/ 	.short	(.L_83 - .L_82)
.L_82:
        /*003c*/ 	.word	0x00000000
        /*0040*/ 	.short	0x0000
        /*0042*/ 	.short	0x0000
        /*0044*/ 	.byte	0x00, 0xf0, 0x11, 0x00


	//----- nvinfo : EIATTR_SPARSE_MMA_MASK
	.align		4
.L_83:
        /*0048*/ 	.byte	0x03, 0x50
        /*004a*/ 	.short	0x0000


	//----- nvinfo : EIATTR_MAXREG_COUNT
	.align		4
        /*004c*/ 	.byte	0x03, 0x1b
        /*004e*/ 	.short	0x00ff


	//----- nvinfo : EIATTR_MERCURY_ISA_VERSION
	.align		4
        /*0050*/ 	.byte	0x03, 0x5f
        /*0052*/ 	.short	0x0101


	//----- nvinfo : EIATTR_VRC_CTA_INIT_COUNT
	.align		4
        /*0054*/ 	.byte	0x02, 0x4a
	.zero		1
	.zero		1


	//----- nvinfo : EIATTR_EXIT_INSTR_OFFSETS
	.align		4
        /*0058*/ 	.byte	0x04, 0x1c
        /*005a*/ 	.short	(.L_85 - .L_84)


	//   ....[0]....
.L_84:
        /*005c*/ 	.word	0x000000d0


	//----- nvinfo : EIATTR_CBANK_PARAM_SIZE
	.align		4
.L_85:
        /*0060*/ 	.byte	0x03, 0x19
        /*0062*/ 	.short	0x0018


	//----- nvinfo : EIATTR_PARAM_CBANK
	.align		4
        /*0064*/ 	.byte	0x04, 0x0a
        /*0066*/ 	.short	(.L_87 - .L_86)
	.align		4
.L_86:
        /*0068*/ 	.word	index@(.nv.constant0._Z9transposeiiPfS_)
        /*006c*/ 	.short	0x0380
        /*006e*/ 	.short	0x0018


	//----- nvinfo : EIATTR_SW_WAR
	.align		4
.L_87:
        /*0070*/ 	.byte	0x04, 0x36
        /*0072*/ 	.short	(.L_89 - .L_88)
.L_88:
        /*0074*/ 	.word	0x00000008
.L_89:


//--------------------- .nv.info._Z13reduction_rowiPfS_ --------------------------
	.section	.nv.info._Z13reduction_rowiPfS_,"",@"SHT_CUDA_INFO"
	.sectionflags	@""
	.align	4


	//----- nvinfo : EIATTR_CUDA_API_VERSION
	.align		4
        /*0000*/ 	.byte	0x04, 0x37
        /*0002*/ 	.short	(.L_91 - .L_90)
.L_90:
        /*0004*/ 	.word	0x00000082


	//----- nvinfo : EIATTR_KPARAM_INFO
	.align		4
.L_91:
        /*0008*/ 	.byte	0x04, 0x17
        /*000a*/ 	.short	(.L_93 - .L_92)
.L_92:
        /*000c*/ 	.word	0x00000000
        /*0010*/ 	.short	0x0002
        /*0012*/ 	.short	0x0010
        /*0014*/ 	.byte	0x00, 0xf5, 0x21, 0x00


	//----- nvinfo : EIATTR_KPARAM_INFO
	.align		4
.L_93:
        /*0018*/ 	.byte	0x04, 0x17
        /*001a*/ 	.short	(.L_95 - .L_94)
.L_94:
        /*001c*/ 	.word	0x00000000
        /*0020*/ 	.short	0x0001
        /*0022*/ 	.short	0x0008
        /*0024*/ 	.byte	0x00, 0xf5, 0x21, 0x00


	//----- nvinfo : EIATTR_KPARAM_INFO
	.align		4
.L_95:
        /*0028*/ 	.byte	0x04, 0x17
        /*002a*/ 	.short	(.L_97 - .L_96)
.L_96:
        /*002c*/ 	.word	0x00000000
        /*0030*/ 	.short	0x0000
        /*0032*/ 	.short	0x0000
        /*0034*/ 	.byte	0x00, 0xf0, 0x11, 0x00


	//----- nvinfo : EIATTR_SPARSE_MMA_MASK
	.align		4
.L_97:
        /*0038*/ 	.byte	0x03, 0x50
        /*003a*/ 	.short	0x0000


	//----- nvinfo : EIATTR_MAXREG_COUNT
	.align		4
        /*003c*/ 	.byte	0x03, 0x1b
        /*003e*/ 	.short	0x00ff


	//----- nvinfo : EIATTR_MERCURY_ISA_VERSION
	.align		4
        /*0040*/ 	.byte	0x03, 0x5f
        /*0042*/ 	.short	0x0101


	//----- nvinfo : EIATTR_VRC_CTA_INIT_COUNT
	.align		4
        /*0044*/ 	.byte	0x02, 0x4a
	.zero		1
	.zero		1


	//----- nvinfo : EIATTR_EXIT_INSTR_OFFSETS
	.align		4
        /*0048*/ 	.byte	0x04, 0x1c
        /*004a*/ 	.short	(.L_99 - .L_98)


	//   ....[0]....
.L_98:
        /*004c*/ 	.word	0x000001e0


	//   ....[1]....
        /*0050*/ 	.word	0x000006b0


	//----- nvinfo : EIATTR_CBANK_PARAM_SIZE
	.align		4
.L_99:
        /*0054*/ 	.byte	0x03, 0x19
        /*0056*/ 	.short	0x0018


	//----- nvinfo : EIATTR_PARAM_CBANK
	.align		4
        /*0058*/ 	.byte	0x04, 0x0a
        /*005a*/ 	.short	(.L_101 - .L_100)
	.align		4
.L_100:
        /*005c*/ 	.word	index@(.nv.constant0._Z13reduction_rowiPfS_)
        /*0060*/ 	.short	0x0380
        /*0062*/ 	.short	0x0018


	//----- nvinfo : EIATTR_SW_WAR
	.align		4
.L_101:
        /*0064*/ 	.byte	0x04, 0x36
        /*0066*/ 	.short	(.L_103 - .L_102)
.L_102:
        /*0068*/ 	.word	0x00000008
.L_103:


//--------------------- .nv.info._Z14scalareMatricePffS_ --------------------------
	.section	.nv.info._Z14scalareMatricePffS_,"",@"SHT_CUDA_INFO"
	.sectionflags	@""
	.align	4


	//----- nvinfo : EIATTR_CUDA_API_VERSION
	.align		4
        /*0000*/ 	.byte	0x04, 0x37
        /*0002*/ 	.short	(.L_105 - .L_104)
.L_104:
        /*0004*/ 	.word	0x00000082


	//----- nvinfo : EIATTR_KPARAM_INFO
	.align		4
.L_105:
        /*0008*/ 	.byte	0x04, 0x17
        /*000a*/ 	.short	(.L_107 - .L_106)
.L_106:
        /*000c*/ 	.word	0x00000000
        /*0010*/ 	.short	0x0002
        /*0012*/ 	.short	0x0010
        /*0014*/ 	.byte	0x00, 0xf5, 0x21, 0x00


	//----- nvinfo : EIATTR_KPARAM_INFO
	.align		4
.L_107:
        /*0018*/ 	.byte	0x04, 0x17
        /*001a*/ 	.short	(.L_109 - .L_108)
.L_108:
        /*001c*/ 	.word	0x00000000
        /*0020*/ 	.short	0x0001
        /*0022*/ 	.short	0x0008
        /*0024*/ 	.byte	0x00, 0xf0, 0x11, 0x00


	//----- nvinfo : EIATTR_KPARAM_INFO
	.align		4
.L_109:
        /*0028*/ 	.byte	0x04, 0x17
        /*002a*/ 	.short	(.L_111 - .L_110)
.L_110:
        /*002c*/ 	.word	0x00000000
        /*0030*/ 	.short	0x0000
        /*0032*/ 	.short	0x0000
        /*0034*/ 	.byte	0x00, 0xf5, 0x21, 0x00


	//----- nvinfo : EIATTR_SPARSE_MMA_MASK
	.align		4
.L_111:
        /*0038*/ 	.byte	0x03, 0x50
        /*003a*/ 	.short	0x0000


	//----- nvinfo : EIATTR_MAXREG_COUNT
	.align		4
        /*003c*/ 	.byte	0x03, 0x1b
        /*003e*/ 	.short	0x00ff


	//----- nvinfo : EIATTR_MERCURY_ISA_VERSION
	.align		4
        /*0040*/ 	.byte	0x03, 0x5f
        /*0042*/ 	.short	0x0101


	//----- nvinfo : EIATTR_VRC_CTA_INIT_COUNT
	.align		4
        /*0044*/ 	.byte	0x02, 0x4a
	.zero		1
	.zero		1


	//----- nvinfo : EIATTR_EXIT_INSTR_OFFSETS
	.align		4
        /*0048*/ 	.byte	0x04, 0x1c
        /*004a*/ 	.short	(.L_113 - .L_112)


	//   ....[0]....
.L_112:
        /*004c*/ 	.word	0x000000e0


	//----- nvinfo : EIATTR_CBANK_PARAM_SIZE
	.align		4
.L_113:
        /*0050*/ 	.byte	0x03, 0x19
        /*0052*/ 	.short	0x0018


	//----- nvinfo : EIATTR_PARAM_CBANK
	.align		4
        /*0054*/ 	.byte	0x04, 0x0a
        /*0056*/ 	.short	(.L_115 - .L_114)
	.align		4
.L_114:
        /*0058*/ 	.word	index@(.nv.constant0._Z14scalareMatricePffS_)
        /*005c*/ 	.short	0x0380
        /*005e*/ 	.short	0x0018


	//----- nvinfo : EIATTR_SW_WAR
	.align		4
.L_115:
        /*0060*/ 	.byte	0x04, 0x36
        /*0062*/ 	.short	(.L_117 - .L_116)
.L_116:
        /*0064*/ 	.word	0x00000008
.L_117:


//--------------------- .nv.info._Z9multi_veciiiiPfS_S_ --------------------------
	.section	.nv.info._Z9multi_veciiiiPfS_S_,"",@"SHT_CUDA_INFO"
	.sectionflags	@""
	.align	4


	//----- nvinfo : EIATTR_CUDA_API_VERSION
	.align		4
        /*0000*/ 	.byte	0x04, 0x37
        /*0002*/ 	.short	(.L_119 - .L_118)
.L_118:
        /*0004*/ 	.word	0x00000082


	//----- nvinfo : EIATTR_KPARAM_INFO
	.align		4
.L_119:
        /*0008*/ 	.byte	0x04, 0x17
        /*000a*/ 	.short	(.L_121 - .L_120)
.L_120:
        /*000c*/ 	.word	0x00000000
        /*0010*/ 	.short	0x0006
        /*0012*/ 	.short	0x0020
        /*0014*/ 	.byte	0x00, 0xf5, 0x21, 0x00


	//----- nvinfo : EIATTR_KPARAM_INFO
	.align		4
.L_121:
        /*0018*/ 	.byte	0x04, 0x17
        /*001a*/ 	.short	(.L_123 - .L_122)
.L_122:
        /*001c*/ 	.word	0x00000000
        /*0020*/ 	.short	0x0005
        /*0022*/ 	.short	0x0018
        /*0024*/ 	.byte	0x00, 0xf5, 0x21, 0x00


	//----- nvinfo : EIATTR_KPARAM_INFO
	.align		4
.L_123:
        /*0028*/ 	.byte	0x04, 0x17
        /*002a*/ 	.short	(.L_125 - .L_124)
.L_124:
        /*002c*/ 	.word	0x00000000
        /*0030*/ 	.short	0x0004
        /*0032*/ 	.short	0x0010
        /*0034*/ 	.byte	0x00, 0xf5, 0x21, 0x00


	//----- nvinfo : EIATTR_KPARAM_INFO
	.align		4
.L_125:
        /*0038*/ 	.byte	0x04, 0x17
        /*003a*/ 	.short	(.L_127 - .L_126)
.L_126:
        /*003c*/ 	.word	0x00000000
        /*0040*/ 	.short	0x0003
        /*0042*/ 	.short	0x000c
        /*0044*/ 	.byte	0x00, 0xf0, 0x11, 0x00


	//----- nvinfo : EIATTR_KPARAM_INFO
	.align		4
.L_127:
        /*0048*/ 	.byte	0x04, 0x17
        /*004a*/ 	.short	(.L_129 - .L_128)
.L_128:
        /*004c*/ 	.word	0x00000000
        /*0050*/ 	.short	0x0002
        /*0052*/ 	.short	0x0008
        /*0054*/ 	.byte	0x00, 0xf0, 0x11, 0x00


	//----- nvinfo : EIATTR_KPARAM_INFO
	.align		4
.L_129:
        /*0058*/ 	.byte	0x04, 0x17
        /*005a*/ 	.short	(.L_131 - .L_130)
.L_130:
        /*005c*/ 	.word	0x00000000
        /*0060*/ 	.short	0x0001
        /*0062*/ 	.short	0x0004
        /*0064*/ 	.byte	0x00, 0xf0, 0x11, 0x00


	//----- nvinfo : EIATTR_KPARAM_INFO
	.align		4
.L_131:
        /*0068*/ 	.byte	0x04, 0x17
        /*006a*/ 	.short	(.L_133 - .L_132)
.L_132:
        /*006c*/ 	.word	0x00000000
        /*0070*/ 	.short	0x0000
        /*0072*/ 	.short	0x0000
        /*0074*/ 	.byte	0x00, 0xf0, 0x11, 0x00


	//----- nvinfo : EIATTR_SPARSE_MMA_MASK
	.align		4
.L_133:
        /*0078*/ 	.byte	0x03, 0x50
        /*007a*/ 	.short	0x0000


	//----- nvinfo : EIATTR_MAXREG_COUNT
	.align		4
        /*007c*/ 	.byte	0x03, 0x1b
        /*007e*/ 	.short	0x00ff


	//----- nvinfo : EIATTR_MERCURY_ISA_VERSION
	.align		4
        /*0080*/ 	.byte	0x03, 0x5f
        /*0082*/ 	.short	0x0101


	//----- nvinfo : EIATTR_VRC_CTA_INIT_COUNT
	.align		4
        /*0084*/ 	.byte	0x02, 0x4a
	.zero		1
	.zero		1


	//----- nvinfo : EIATTR_EXIT_INSTR_OFFSETS
	.align		4
        /*0088*/ 	.byte	0x04, 0x1c
        /*008a*/ 	.short	(.L_135 - .L_134)


	//   ....[0]....
.L_134:
        /*008c*/ 	.word	0x00000390


	//----- nvinfo : EIATTR_CBANK_PARAM_SIZE
	.align		4
.L_135:
        /*0090*/ 	.byte	0x03, 0x19
        /*0092*/ 	.short	0x0028


	//----- nvinfo : EIATTR_PARAM_CBANK
	.align		4
        /*0094*/ 	.byte	0x04, 0x0a
        /*0096*/ 	.short	(.L_137 - .L_136)
	.align		4
.L_136:
        /*0098*/ 	.word	index@(.nv.constant0._Z9multi_veciiiiPfS_S_)
        /*009c*/ 	.short	0x0380
        /*009e*/ 	.short	0x0028


	//----- nvinfo : EIATTR_SW_WAR
	.align		4
.L_137:
        /*00a0*/ 	.byte	0x04, 0x36
        /*00a2*/ 	.short	(.L_139 - .L_138)
.L_138:
        /*00a4*/ 	.word	0x00000008
.L_139:


//--------------------- .nv.info._Z8init_veciPf   --------------------------
	.section	.nv.info._Z8init_veciPf,"",@"SHT_CUDA_INFO"
	.sectionflags	@""
	.align	4


	//----- nvinfo : EIATTR_CUDA_API_VERSION
	.align		4
        /*0000*/ 	.byte	0x04, 0x37
        /*0002*/ 	.short	(.L_141 - .L_140)
.L_140:
        /*0004*/ 	.word	0x00000082


	//----- nvinfo : EIATTR_KPARAM_INFO
	.align		4
.L_141:
        /*0008*/ 	.byte	0x04, 0x17
        /*000a*/ 	.short	(.L_143 - .L_142)
.L_142:
        /*000c*/ 	.word	0x00000000
        /*0010*/ 	.short	0x0001
        /*0012*/ 	.short	0x0008
        /*0014*/ 	.byte	0x00, 0xf5, 0x21, 0x00


	//----- nvinfo : EIATTR_KPARAM_INFO
	.align		4
.L_143:
        /*0018*/ 	.byte	0x04, 0x17
        /*001a*/ 	.short	(.L_145 - .L_144)
.L_144:
        /*001c*/ 	.word	0x00000000
        /*0020*/ 	.short	0x0000
        /*0022*/ 	.short	0x0000
        /*0024*/ 	.byte	0x00, 0xf0, 0x11, 0x00


	//----- nvinfo : EIATTR_SPARSE_MMA_MASK
	.align		4
.L_145:
        /*0028*/ 	.byte	0x03, 0x50
        /*002a*/ 	.short	0x0000


	//----- nvinfo : EIATTR_MAXREG_COUNT
	.align		4
        /*002c*/ 	.byte	0x03, 0x1b
        /*002e*/ 	.short	0x00ff


	//----- nvinfo : EIATTR_MERCURY_ISA_VERSION
	.align		4
        /*0030*/ 	.byte	0x03, 0x5f
        /*0032*/ 	.short	0x0101


	//----- nvinfo : EIATTR_VRC_CTA_INIT_COUNT
	.align		4
        /*0034*/ 	.byte	0x02, 0x4a
	.zero		1
	.zero		1


	//----- nvinfo : EIATTR_EXIT_INSTR_OFFSETS
	.align		4
        /*0038*/ 	.byte	0x04, 0x1c
        /*003a*/ 	.short	(.L_147 - .L_146)


	//   ....[0]....
.L_146:
        /*003c*/ 	.word	0x000000a0


	//----- nvinfo : EIATTR_CBANK_PARAM_SIZE
	.align		4
.L_147:
        /*0040*/ 	.byte	0x03, 0x19
        /*0042*/ 	.short	0x0010


	//----- nvinfo : EIATTR_PARAM_CBANK
	.align		4
        /*0044*/ 	.byte	0x04, 0x0a
        /*0046*/ 	.short	(.L_149 - .L_148)
	.align		4
.L_148:
        /*0048*/ 	.word	index@(.nv.constant0._Z8init_veciPf)
        /*004c*/ 	.short	0x0380
        /*004e*/ 	.short	0x0010


	//----- nvinfo : EIATTR_SW_WAR
	.align		4
.L_149:
        /*0050*/ 	.byte	0x04, 0x36
        /*0052*/ 	.short	(.L_151 - .L_150)
.L_150:
        /*0054*/ 	.word	0x00000008
.L_151:


//--------------------- .nv.callgraph             --------------------------
	.section	.nv.callgraph,"",@"SHT_CUDA_CALLGRAPH"
	.align	4
	.sectionentsize	8
	.align		4
        /*0000*/ 	.word	0x00000000
	.align		4
        /*0004*/ 	.word	0xffffffff
	.align		4
        /*0008*/ 	.word	0x00000000
	.align		4
        /*000c*/ 	.word	0xfffffffe
	.align		4
        /*0010*/ 	.word	0x00000000
	.align		4
        /*0014*/ 	.word	0xfffffffd
	.align		4
        /*0018*/ 	.word	0x00000000
	.align		4
        /*001c*/ 	.word	0xfffffffc


//--------------------- .text._Z6vecdifiPfS_S_    --------------------------
	.section	.text._Z6vecdifiPfS_S_,"ax",@progbits
	.align	128
        .global         _Z6vecdifiPfS_S_
        .type           _Z6vecdifiPfS_S_,@function
        .size           _Z6vecdifiPfS_S_,(.L_x_7 - _Z6vecdifiPfS_S_)
        .other          _Z6vecdifiPfS_S_,@"STO_CUDA_ENTRY STV_DEFAULT"
_Z6vecdifiPfS_S_:
.text._Z6vecdifiPfS_S_:
[----:B------:R-:W-:Y:S01]  /*0000*/  LDC R1, c[0x0][0x37c] ;  /* 0x0000df00ff017b82 */ /* 0x000fe20000000800 */
[----:B------:R-:W0:Y:S07]  /*0010*/  S2R R9, SR_TID.X ;  /* 0x0000000000097919 */ /* 0x000e2e0000002100 */
[----:B------:R-:W0:Y:S01]  /*0020*/  S2UR UR6, SR_CTAID.X ;  /* 0x00000000000679c3 */ /* 0x000e220000002500 */
[----:B------:R-:W1:Y:S07]  /*0030*/  LDCU.64 UR4, c[0x0][0x358] ;  /* 0x00006b00ff0477ac */ /* 0x000e6e0008000a00 */
[----:B------:R-:W0:Y:S08]  /*0040*/  LDC R0, c[0x0][0x360] ;  /* 0x0000d800ff007b82 */ /* 0x000e300000000800 */
[----:B------:R-:W2:Y:S08]  /*0050*/  LDC.64 R2, c[0x0][0x390] ;  /* 0x0000e400ff027b82 */ /* 0x000eb00000000a00 */
[----:B------:R-:W3:Y:S01]  /*0060*/  LDC.64 R4, c[0x0][0x398] ;  /* 0x0000e600ff047b82 */ /* 0x000ee20000000a00 */
[----:B0-----:R-:W-:-:S07]  /*0070*/  IMAD R9, R0, UR6, R9 ;  /* 0x0000000600097c24 */ /* 0x001fce000f8e0209 */
[----:B------:R-:W0:Y:S01]  /*0080*/  LDC.64 R6, c[0x0][0x388] ;  /* 0x0000e200ff067b82 */ /* 0x000e220000000a00 */
[----:B--2---:R-:W-:-:S06]  /*0090*/  IMAD.WIDE R2, R9, 0x4, R2 ;  /* 0x0000000409027825 */ /* 0x004fcc00078e0202 */
[----:B-1----:R-:W2:Y:S01]  /*00a0*/  LDG.E.CONSTANT R2, desc[UR4][R2.64] ;  /* 0x0000000402027981 */ /* 0x002ea2000c1e9900 */
[----:B---3--:R-:W-:-:S06]  /*00b0*/  IMAD.WIDE R4, R9, 0x4, R4 ;  /* 0x0000000409047825 */ /* 0x008fcc00078e0204 */
[----:B------:R-:W2:Y:S01]  /*00c0*/  LDG.E.CONSTANT R5, desc[UR4][R4.64] ;  /* 0x0000000404057981 */ /* 0x000ea2000c1e9900 */
[----:B0-----:R-:W-:-:S04]  /*00d0*/  IMAD.WIDE R6, R9, 0x4, R6 ;  /* 0x0000000409067825 */ /* 0x001fc800078e0206 */
[----:B--2---:R-:W-:-:S05]  /*00e0*/  FADD R9, R2, -R5 ;  /* 0x8000000502097221 */ /* 0x004fca0000000000 */
[----:B------:R-:W-:Y:S01]  /*00f0*/  STG.E desc[UR4][R6.64], R9 ;  /* 0x0000000906007986 */ /* 0x000fe2000c101904 */
[----:B------:R-:W-:Y:S05]  /*0100*/  EXIT ;  /* 0x000000000000794d */ /* 0x000fea0003800000 */
.L_x_0:
[----:B------:R-:W-:-:S00]  /*0110*/  BRA `(.L_x_0) ;  /* 0xfffffffc00fc7947 */ /* 0x000fc0000383ffff */
[----:B------:R-:W-:-:S00]  /*0120*/  NOP ;  /* 0x0000000000007918 */ /* 0x000fc00000000000 */
        /* <DEDUP_REMOVED lines=13> */
.L_x_7:


//--------------------- .text._Z6vecsumiPfS_S_    --------------------------
	.section	.text._Z6vecsumiPfS_S_,"ax",@progbits
	.align	128
        .global         _Z6vecsumiPfS_S_
        .type           _Z6vecsumiPfS_S_,@function
        .size           _Z6vecsumiPfS_S_,(.L_x_8 - _Z6vecsumiPfS_S_)
        .other          _Z6vecsumiPfS_S_,@"STO_CUDA_ENTRY STV_DEFAULT"
_Z6vecsumiPfS_S_:
.text._Z6vecsumiPfS_S_:
        /* <DEDUP_REMOVED lines=14> */
[----:B--2---:R-:W-:-:S05]  /*00e0*/  FADD R9, R2, R5 ;  /* 0x0000000502097221 */ /* 0x004fca0000000000 */
[----:B------:R-:W-:Y:S01]  /*00f0*/  STG.E desc[UR4][R6.64], R9 ;  /* 0x0000000906007986 */ /* 0x000fe2000c101904 */
[----:B------:R-:W-:Y:S05]  /*0100*/  EXIT ;  /* 0x000000000000794d */ /* 0x000fea0003800000 */
.L_x_1:
        /* <DEDUP_REMOVED lines=15> */
.L_x_8:


//--------------------- .text._Z9transposeiiPfS_  --------------------------
	.section	.text._Z9transposeiiPfS_,"ax",@progbits
	.align	128
        .global         _Z9transposeiiPfS_
        .type           _Z9transposeiiPfS_,@function
        .size           _Z9transposeiiPfS_,(.L_x_9 - _Z9transposeiiPfS_)
        .other          _Z9transposeiiPfS_,@"STO_CUDA_ENTRY STV_DEFAULT"
_Z9transposeiiPfS_:
.text._Z9transposeiiPfS_:
[----:B------:R-:W-:Y:S01]  /*0000*/  LDC R1, c[0x0][0x37c] ;  /* 0x0000df00ff017b82 */ /* 0x000fe20000000800 */
[----:B------:R-:W0:Y:S07]  /*0010*/  S2R R7, SR_TID.X ;  /* 0x0000000000077919 */ /* 0x000e2e0000002100 */
[----:B------:R-:W0:Y:S01]  /*0020*/  S2UR UR6, SR_CTAID.X ;  /* 0x00000000000679c3 */ /* 0x000e220000002500 */
[----:B------:R-:W1:Y:S07]  /*0030*/  LDCU.64 UR4, c[0x0][0x358] ;  /* 0x00006b00ff0477ac */ /* 0x000e6e0008000a00 */
[----:B------:R-:W0:Y:S08]  /*0040*/  LDC.64 R8, c[0x0][0x380] ;  /* 0x0000e000ff087b82 */ /* 0x000e300000000a00 */
[----:B------:R-:W2:Y:S01]  /*0050*/  LDC.64 R2, c[0x0][0x390] ;  /* 0x0000e400ff027b82 */ /* 0x000ea20000000a00 */
[----:B0-----:R-:W-:-:S04]  /*0060*/  IMAD R5, R9, UR6, R7 ;  /* 0x0000000609057c24 */ /* 0x001fc8000f8e0207 */
[----:B--2---:R-:W-:-:S03]  /*0070*/  IMAD.WIDE R2, R5, 0x4, R2 ;  /* 0x0000000405027825 */ /* 0x004fc600078e0202 */
[----:B------:R-:W0:Y:S03]  /*0080*/  LDC.64 R4, c[0x0][0x388] ;  /* 0x0000e200ff047b82 */ /* 0x000e260000000a00 */
[----:B-1----:R-:W2:Y:S01]  /*0090*/  LDG.E.CONSTANT R3, desc[UR4][R2.64] ;  /* 0x0000000402037981 */ /* 0x002ea2000c1e9900 */
[----:B------:R-:W-:-:S04]  /*00a0*/  IMAD R7, R7, R8, UR6 ;  /* 0x0000000607077e24 */ /* 0x000fc8000f8e0208 */
[----:B0-----:R-:W-:-:S05]  /*00b0*/  IMAD.WIDE R4, R7, 0x4, R4 ;  /* 0x0000000407047825 */ /* 0x001fca00078e0204 */
[----:B--2---:R-:W-:Y:S01]  /*00c0*/  STG.E desc[UR4][R4.64], R3 ;  /* 0x0000000304007986 */ /* 0x004fe2000c101904 */
[----:B------:R-:W-:Y:S05]  /*00d0*/  EXIT ;  /* 0x000000000000794d */ /* 0x000fea0003800000 */
.L_x_2:
        /* <DEDUP_REMOVED lines=10> */
.L_x_9:


//--------------------- .text._Z13reduction_rowiPfS_ --------------------------
	.section	.text._Z13reduction_rowiPfS_,"ax",@progbits
	.align	128
        .global         _Z13reduction_rowiPfS_
        .type           _Z13reduction_rowiPfS_,@function
        .size           _Z13reduction_rowiPfS_,(.L_x_10 - _Z13reduction_rowiPfS_)
        .other          _Z13reduction_rowiPfS_,@"STO_CUDA_ENTRY STV_DEFAULT"
_Z13reduction_rowiPfS_:
.text._Z13reduction_rowiPfS_:
[----:B------:R-:W-:Y:S08]  /*0000*/  LDC R1, c[0x0][0x37c] ;  /* 0x0000df00ff017b82 */ /* 0x000ff00000000800 */
[----:B------:R-:W0:Y:S01]  /*0010*/  LDC R5, c[0x0][0x380] ;  /* 0x0000e000ff057b82 */ /* 0x000e220000000800 */
[----:B------:R-:W1:Y:S07]  /*0020*/  S2R R6, SR_TID.X ;  /* 0x0000000000067919 */ /* 0x000e6e0000002100 */
[----:B------:R-:W1:Y:S08]  /*0030*/  S2UR UR4, SR_CTAID.X ;  /* 0x00000000000479c3 */ /* 0x000e700000002500 */
[----:B------:R-:W1:Y:S01]  /*0040*/  LDC R9, c[0x0][0x360] ;  /* 0x0000d800ff097b82 */ /* 0x000e620000000800 */
[----:B0-----:R-:W-:-:S04]  /*0050*/  IABS R7, R5 ;  /* 0x0000000500077213 */ /* 0x001fc80000000000 */
[----:B------:R-:W0:Y:S01]  /*0060*/  I2F.RP R0, R7 ;  /* 0x0000000700007306 */ /* 0x000e220000209400 */
[----:B-1----:R-:W-:-:S07]  /*0070*/  IMAD R6, R9, UR4, R6 ;  /* 0x0000000409067c24 */ /* 0x002fce000f8e0206 */
[----:B0-----:R-:W0:Y:S01]  /*0080*/  MUFU.RCP R0, R0 ;  /* 0x0000000000007308 */ /* 0x001e220000001000 */
[----:B------:R-:W-:Y:S02]  /*0090*/  IABS R8, R6 ;  /* 0x0000000600087213 */ /* 0x000fe40000000000 */
[----:B------:R-:W-:Y:S02]  /*00a0*/  ISETP.GE.AND P2, PT, R6, RZ, PT ;  /* 0x000000ff0600720c */ /* 0x000fe40003f46270 */
[----:B0-----:R-:W-:-:S04]  /*00b0*/  IADD3 R2, PT, PT, R0, 0xffffffe, RZ ;  /* 0x0ffffffe00027810 */ /* 0x001fc80007ffe0ff */
[----:B------:R0:W1:Y:S02]  /*00c0*/  F2I.FTZ.U32.TRUNC.NTZ R3, R2 ;  /* 0x0000000200037305 */ /* 0x000064000021f000 */
[----:B0-----:R-:W-:Y:S01]  /*00d0*/  HFMA2 R2, -RZ, RZ, 0, 0 ;  /* 0x00000000ff027431 */ /* 0x001fe200000001ff */
[----:B-1----:R-:W-:-:S05]  /*00e0*/  IADD3 R4, PT, PT, RZ, -R3, RZ ;  /* 0x80000003ff047210 */ /* 0x002fca0007ffe0ff */
[----:B------:R-:W-:-:S04]  /*00f0*/  IMAD R9, R4, R7, RZ ;  /* 0x0000000704097224 */ /* 0x000fc800078e02ff */
[----:B------:R-:W-:-:S06]  /*0100*/  IMAD.HI.U32 R3, R3, R9, R2 ;  /* 0x0000000903037227 */ /* 0x000fcc00078e0002 */
[----:B------:R-:W-:-:S05]  /*0110*/  IMAD.HI.U32 R4, R3, R8, RZ ;  /* 0x0000000803047227 */ /* 0x000fca00078e00ff */
[----:B------:R-:W-:-:S05]  /*0120*/  IADD3 R0, PT, PT, -R4, RZ, RZ ;  /* 0x000000ff04007210 */ /* 0x000fca0007ffe1ff */
[----:B------:R-:W-:Y:S01]  /*0130*/  IMAD R8, R7, R0, R8 ;  /* 0x0000000007087224 */ /* 0x000fe200078e0208 */
[----:B------:R-:W-:-:S04]  /*0140*/  LOP3.LUT R0, RZ, R5, RZ, 0x33, !PT ;  /* 0x00000005ff007212 */ /* 0x000fc800078e33ff */
[----:B------:R-:W-:-:S13]  /*0150*/  ISETP.GT.U32.AND P0, PT, R7, R8, PT ;  /* 0x000000080700720c */ /* 0x000fda0003f04070 */
[----:B------:R-:W-:-:S04]  /*0160*/  @!P0 IADD3 R8, PT, PT, R8, -R7, RZ ;  /* 0x8000000708088210 */ /* 0x000fc80007ffe0ff */
[----:B------:R-:W-:Y:S02]  /*0170*/  ISETP.GT.U32.AND P1, PT, R7, R8, PT ;  /* 0x000000080700720c */ /* 0x000fe40003f24070 */
[----:B------:R-:W-:-:S04]  /*0180*/  IADD3 R3, PT, PT, R8, -R7, RZ ;  /* 0x8000000708037210 */ /* 0x000fc80007ffe0ff */
[----:B------:R-:W-:Y:S02]  /*0190*/  SEL R3, R3, R8, !P1 ;  /* 0x0000000803037207 */ /* 0x000fe40004800000 */
[----:B------:R-:W-:Y:S02]  /*01a0*/  ISETP.NE.AND P1, PT, R5, RZ, PT ;  /* 0x000000ff0500720c */ /* 0x000fe40003f25270 */
[----:B------:R-:W-:-:S04]  /*01b0*/  @!P2 IADD3 R3, PT, PT, -R3, RZ, RZ ;  /* 0x000000ff0303a210 */ /* 0x000fc80007ffe1ff */
[----:B------:R-:W-:-:S04]  /*01c0*/  SEL R3, R0, R3, !P1 ;  /* 0x0000000300037207 */ /* 0x000fc80004800000 */
[----:B------:R-:W-:-:S13]  /*01d0*/  ISETP.NE.AND P2, PT, R3, 0x1f, PT ;  /* 0x0000001f0300780c */ /* 0x000fda0003f45270 */
[----:B------:R-:W-:Y:S05]  /*01e0*/  @P2 EXIT ;  /* 0x000000000000294d */ /* 0x000fea0003800000 */
[----:B------:R-:W0:Y:S01]  /*01f0*/  LDC.64 R2, c[0x0][0x390] ;  /* 0x0000e400ff027b82 */ /* 0x000e220000000a00 */
[----:B------:R-:W1:Y:S01]  /*0200*/  LDCU.64 UR4, c[0x0][0x358] ;  /* 0x00006b00ff0477ac */ /* 0x000e620008000a00 */
[----:B0-----:R-:W-:-:S05]  /*0210*/  IMAD.WIDE R2, R6, 0x4, R2 ;  /* 0x0000000406027825 */ /* 0x001fca00078e0202 */
[----:B-1----:R-:W2:Y:S04]  /*0220*/  LDG.E.CONSTANT R15, desc[UR4][R2.64+-0x7c] ;  /* 0xffff8404020f7981 */ /* 0x002ea8000c1e9900 */
[----:B------:R-:W2:Y:S04]  /*0230*/  LDG.E.CONSTANT R16, desc[UR4][R2.64+-0x78] ;  /* 0xffff880402107981 */ /* 0x000ea8000c1e9900 */
[----:B------:R-:W3:Y:S04]  /*0240*/  LDG.E.CONSTANT R27, desc[UR4][R2.64+-0x74] ;  /* 0xffff8c04021b7981 */ /* 0x000ee8000c1e9900 */
[----:B------:R-:W4:Y:S04]  /*0250*/  LDG.E.CONSTANT R17, desc[UR4][R2.64+-0x70] ;  /* 0xffff900402117981 */ /* 0x000f28000c1e9900 */
[----:B------:R-:W5:Y:S04]  /*0260*/  LDG.E.CONSTANT R18, desc[UR4][R2.64+-0x6c] ;  /* 0xffff940402127981 */ /* 0x000f68000c1e9900 */
        /* <DEDUP_REMOVED lines=12> */
[----:B------:R-:W5:Y:S01]  /*0330*/  LDG.E.CONSTANT R14, desc[UR4][R2.64+-0x38] ;  /* 0xffffc804020e7981 */ /* 0x000f62000c1e9900 */
[----:B--2---:R-:W-:-:S03]  /*0340*/  FADD R16, R15, R16 ;  /* 0x000000100f107221 */ /* 0x004fc60000000000 */
[----:B------:R-:W2:Y:S01]  /*0350*/  LDG.E.CONSTANT R15, desc[UR4][R2.64+-0x34] ;  /* 0xffffcc04020f7981 */ /* 0x000ea2000c1e9900 */
[----:B---3--:R-:W-:-:S03]  /*0360*/  FADD R26, R16, R27 ;  /* 0x0000001b101a7221 */ /* 0x008fc60000000000 */
[----:B------:R-:W3:Y:S01]  /*0370*/  LDG.E.CONSTANT R16, desc[UR4][R2.64+-0x30] ;  /* 0xffffd00402107981 */ /* 0x000ee2000c1e9900 */
[----:B----4-:R-:W-:-:S03]  /*0380*/  FADD R27, R26, R17 ;  /* 0x000000111a1b7221 */ /* 0x010fc60000000000 */
[----:B------:R-:W4:Y:S01]  /*0390*/  LDG.E.CONSTANT R17, desc[UR4][R2.64+-0x2c] ;  /* 0xffffd40402117981 */ /* 0x000f22000c1e9900 */
[----:B-----5:R-:W-:-:S03]  /*03a0*/  FADD R26, R27, R18 ;  /* 0x000000121b1a7221 */ /* 0x020fc60000000000 */
[----:B------:R-:W5:Y:S01]  /*03b0*/  LDG.E.CONSTANT R18, desc[UR4][R2.64+-0x28] ;  /* 0xffffd80402127981 */ /* 0x000f62000c1e9900 */
[----:B------:R-:W-:-:S03]  /*03c0*/  FADD R27, R26, R19 ;  /* 0x000000131a1b7221 */ /* 0x000fc60000000000 */
        /* <DEDUP_REMOVED lines=16> */
[----:B------:R-:W5:Y:S04]  /*04d0*/  LDG.E.CONSTANT R26, desc[UR4][R2.64+-0x4] ;  /* 0xfffffc04021a7981 */ /* 0x000f68000c1e9900 */
[----:B------:R0:W5:Y:S01]  /*04e0*/  LDG.E.CONSTANT R10, desc[UR4][R2.64] ;  /* 0x00000004020a7981 */ /* 0x000162000c1e9900 */
[----:B------:R-:W-:Y:S01]  /*04f0*/  FADD R11, R28, R11 ;  /* 0x0000000b1c0b7221 */ /* 0x000fe20000000000 */
[----:B------:R-:W-:Y:S02]  /*0500*/  ISETP.GE.U32.AND P2, PT, R8, R7, PT ;  /* 0x000000070800720c */ /* 0x000fe40003f46070 */
[----:B------:R-:W-:Y:S01]  /*0510*/  LOP3.LUT R5, R6, R5, RZ, 0x3c, !PT ;  /* 0x0000000506057212 */ /* 0x000fe200078e3cff */
[----:B------:R-:W-:Y:S01]  /*0520*/  FADD R12, R11, R12 ;  /* 0x0000000c0b0c7221 */ /* 0x000fe20000000000 */
[----:B------:R-:W-:-:S02]  /*0530*/  @!P0 IADD3 R4, PT, PT, R4, 0x1, RZ ;  /* 0x0000000104048810 */ /* 0x000fc40007ffe0ff */
[----:B------:R-:W-:Y:S01]  /*0540*/  ISETP.GE.AND P3, PT, R5, RZ, PT ;  /* 0x000000ff0500720c */ /* 0x000fe20003f66270 */
[----:B------:R-:W-:Y:S01]  /*0550*/  FADD R13, R12, R13 ;  /* 0x0000000d0c0d7221 */ /* 0x000fe20000000000 */
[----:B0-----:R-:W0:Y:S03]  /*0560*/  LDC.64 R2, c[0x0][0x388] ;  /* 0x0000e200ff027b82 */ /* 0x001e260000000a00 */
[----:B------:R-:W-:Y:S02]  /*0570*/  FADD R14, R13, R14 ;  /* 0x0000000e0d0e7221 */ /* 0x000fe40000000000 */
[----:B------:R-:W-:-:S06]  /*0580*/  @P2 IADD3 R4, PT, PT, R4, 0x1, RZ ;  /* 0x0000000104042810 */ /* 0x000fcc0007ffe0ff */
[----:B------:R-:W-:-:S04]  /*0590*/  @!P3 IADD3 R4, PT, PT, -R4, RZ, RZ ;  /* 0x000000ff0404b210 */ /* 0x000fc80007ffe1ff */
[----:B------:R-:W-:-:S05]  /*05a0*/  SEL R5, R0, R4, !P1 ;  /* 0x0000000400057207 */ /* 0x000fca0004800000 */
[----:B0-----:R-:W-:-:S04]  /*05b0*/  IMAD.WIDE R2, R5, 0x4, R2 ;  /* 0x0000000405027825 */ /* 0x001fc800078e0202 */
[----:B--2---:R-:W-:-:S04]  /*05c0*/  FADD R15, R14, R15 ;  /* 0x0000000f0e0f7221 */ /* 0x004fc80000000000 */
[----:B---3--:R-:W-:-:S04]  /*05d0*/  FADD R16, R15, R16 ;  /* 0x000000100f107221 */ /* 0x008fc80000000000 */
[----:B----4-:R-:W-:-:S04]  /*05e0*/  FADD R17, R16, R17 ;  /* 0x0000001110117221 */ /* 0x010fc80000000000 */
[----:B-----5:R-:W-:-:S04]  /*05f0*/  FADD R18, R17, R18 ;  /* 0x0000001211127221 */ /* 0x020fc80000000000 */
[----:B------:R-:W-:-:S04]  /*0600*/  FADD R19, R18, R19 ;  /* 0x0000001312137221 */ /* 0x000fc80000000000 */
        /* <DEDUP_REMOVED lines=8> */
[----:B------:R-:W-:-:S05]  /*0690*/  FADD R9, R9, R10 ;  /* 0x0000000a09097221 */ /* 0x000fca0000000000 */
[----:B------:R-:W-:Y:S01]  /*06a0*/  STG.E desc[UR4][R2.64], R9 ;  /* 0x0000000902007986 */ /* 0x000fe2000c101904 */
[----:B------:R-:W-:Y:S05]  /*06b0*/  EXIT ;  /* 0x000000000000794d */ /* 0x000fea0003800000 */
.L_x_3:
        /* <DEDUP_REMOVED lines=12> */
.L_x_10:


//--------------------- .text._Z14scalareMatricePffS_ --------------------------
	.section	.text._Z14scalareMatricePffS_,"ax",@progbits
	.align	128
        .global         _Z14scalareMatricePffS_
        .type           _Z14scalareMatricePffS_,@function
        .size           _Z14scalareMatricePffS_,(.L_x_11 - _Z14scalareMatricePffS_)
        .other          _Z14scalareMatricePffS_,@"STO_CUDA_ENTRY STV_DEFAULT"
_Z14scalareMatricePffS_:
.text._Z14scalareMatricePffS_:
[----:B------:R-:W-:Y:S01]  /*0000*/  LDC R1, c[0x0][0x37c] ;  /* 0x0000df00ff017b82 */ /* 0x000fe20000000800 */
[----:B------:R-:W0:Y:S07]  /*0010*/  S2R R7, SR_TID.X ;  /* 0x0000000000077919 */ /* 0x000e2e0000002100 */
[----:B------:R-:W0:Y:S01]  /*0020*/  S2UR UR6, SR_CTAID.X ;  /* 0x00000000000679c3 */ /* 0x000e220000002500 */
[----:B------:R-:W1:Y:S07]  /*0030*/  LDCU.64 UR4, c[0x0][0x358] ;  /* 0x00006b00ff0477ac */ /* 0x000e6e0008000a00 */
[----:B------:R-:W0:Y:S08]  /*0040*/  LDC R0, c[0x0][0x360] ;  /* 0x0000d800ff007b82 */ /* 0x000e300000000800 */
[----:B------:R-:W2:Y:S08]  /*0050*/  LDC.64 R2, c[0x0][0x390] ;  /* 0x0000e400ff027b82 */ /* 0x000eb00000000a00 */
[----:B------:R-:W3:Y:S01]  /*0060*/  LDC.64 R4, c[0x0][0x380] ;  /* 0x0000e000ff047b82 */ /* 0x000ee20000000a00 */
[----:B0-----:R-:W-:Y:S01]  /*0070*/  IMAD R7, R0, UR6, R7 ;  /* 0x0000000600077c24 */ /* 0x001fe2000f8e0207 */
[----:B------:R-:W0:Y:S03]  /*0080*/  LDCU UR6, c[0x0][0x388] ;  /* 0x00007100ff0677ac */ /* 0x000e260008000800 */
[----:B--2---:R-:W-:-:S06]  /*0090*/  IMAD.WIDE R2, R7, 0x4, R2 ;  /* 0x0000000407027825 */ /* 0x004fcc00078e0202 */
[----:B-1----:R-:W0:Y:S01]  /*00a0*/  LDG.E.CONSTANT R2, desc[UR4][R2.64] ;  /* 0x0000000402027981 */ /* 0x002e22000c1e9900 */
[----:B---3--:R-:W-:-:S04]  /*00b0*/  IMAD.WIDE R4, R7, 0x4, R4 ;  /* 0x0000000407047825 */ /* 0x008fc800078e0204 */
[----:B0-----:R-:W-:-:S05]  /*00c0*/  FMUL R7, R2, UR6 ;  /* 0x0000000602077c20 */ /* 0x001fca0008400000 */
[----:B------:R-:W-:Y:S01]  /*00d0*/  STG.E desc[UR4][R4.64], R7 ;  /* 0x0000000704007986 */ /* 0x000fe2000c101904 */
[----:B------:R-:W-:Y:S05]  /*00e0*/  EXIT ;  /* 0x000000000000794d */ /* 0x000fea0003800000 */
.L_x_4:
        /* <DEDUP_REMOVED lines=9> */
.L_x_11:


//--------------------- .text._Z9multi_veciiiiPfS_S_ --------------------------
	.section	.text._Z9multi_veciiiiPfS_S_,"ax",@progbits
	.align	128
        .global         _Z9multi_veciiiiPfS_S_
        .type           _Z9multi_veciiiiPfS_S_,@function
        .size           _Z9multi_veciiiiPfS_S_,(.L_x_12 - _Z9multi_veciiiiPfS_S_)
        .other          _Z9multi_veciiiiPfS_S_,@"STO_CUDA_ENTRY STV_DEFAULT"
_Z9multi_veciiiiPfS_S_:
.text._Z9multi_veciiiiPfS_S_:
[----:B------:R-:W-:Y:S08]  /*0000*/  LDC R1, c[0x0][0x37c] ;  /* 0x0000df00ff017b82 */ /* 0x000ff00000000800 */
[----:B------:R-:W0:Y:S01]  /*0010*/  LDC.64 R2, c[0x0][0x388] ;  /* 0x0000e200ff027b82 */ /* 0x000e220000000a00 */
[----:B------:R-:W1:Y:S01]  /*0020*/  S2R R7, SR_TID.X ;  /* 0x0000000000077919 */ /* 0x000e620000002100 */
[----:B------:R-:W2:Y:S06]  /*0030*/  LDCU.64 UR4, c[0x0][0x358] ;  /* 0x00006b00ff0477ac */ /* 0x000eac0008000a00 */
[----:B------:R-:W3:Y:S08]  /*0040*/  LDC.64 R4, c[0x0][0x380] ;  /* 0x0000e000ff047b82 */ /* 0x000ef00000000a00 */
[----:B------:R-:W4:Y:S01]  /*0050*/  S2UR UR6, SR_CTAID.X ;  /* 0x00000000000679c3 */ /* 0x000f220000002500 */
[----:B0-----:R-:W0:Y:S01]  /*0060*/  I2F.U32.RP R6, R2 ;  /* 0x0000000200067306 */ /* 0x001e220000209000 */
[----:B------:R-:W-:-:S07]  /*0070*/  ISETP.NE.U32.AND P3, PT, R2, RZ, PT ;  /* 0x000000ff0200720c */ /* 0x000fce0003f65070 */
[----:B---3--:R-:W3:Y:S08]  /*0080*/  I2F.U32.RP R0, R5 ;  /* 0x0000000500007306 */ /* 0x008ef00000209000 */
[----:B0-----:R-:W0:Y:S08]  /*0090*/  MUFU.RCP R6, R6 ;  /* 0x0000000600067308 */ /* 0x001e300000001000 */
[----:B---3--:R-:W3:Y:S01]  /*00a0*/  MUFU.RCP R0, R0 ;  /* 0x0000000000007308 */ /* 0x008ee20000001000 */
[----:B0-----:R-:W-:-:S07]  /*00b0*/  IADD3 R10, PT, PT, R6, 0xffffffe, RZ ;  /* 0x0ffffffe060a7810 */ /* 0x001fce0007ffe0ff */
[----:B------:R0:W5:Y:S01]  /*00c0*/  F2I.FTZ.U32.TRUNC.NTZ R11, R10 ;  /* 0x0000000a000b7305 */ /* 0x000162000021f000 */
[----:B---3--:R-:W-:-:S07]  /*00d0*/  IADD3 R8, PT, PT, R0, 0xffffffe, RZ ;  /* 0x0ffffffe00087810 */ /* 0x008fce0007ffe0ff */
[----:B------:R3:W2:Y:S01]  /*00e0*/  F2I.FTZ.U32.TRUNC.NTZ R9, R8 ;  /* 0x0000000800097305 */ /* 0x0006a2000021f000 */
[----:B0-----:R-:W-:Y:S01]  /*00f0*/  HFMA2 R10, -RZ, RZ, 0, 0 ;  /* 0x00000000ff0a7431 */ /* 0x001fe200000001ff */
[----:B-----5:R-:W-:Y:S02]  /*0100*/  IADD3 R13, PT, PT, RZ, -R11, RZ ;  /* 0x8000000bff0d7210 */ /* 0x020fe40007ffe0ff */
[----:B---3--:R-:W-:-:S03]  /*0110*/  MOV R8, RZ ;  /* 0x000000ff00087202 */ /* 0x008fc60000000f00 */
[----:B------:R-:W-:Y:S02]  /*0120*/  IMAD R13, R13, R2, RZ ;  /* 0x000000020d0d7224 */ /* 0x000fe400078e02ff */
[----:B--2---:R-:W-:Y:S02]  /*0130*/  IMAD.MOV R6, RZ, RZ, -R9 ;  /* 0x000000ffff067224 */ /* 0x004fe400078e0a09 */
[----:B------:R-:W-:-:S04]  /*0140*/  IMAD.HI.U32 R0, R11, R13, R10 ;  /* 0x0000000d0b007227 */ /* 0x000fc800078e000a */
[----:B------:R-:W-:Y:S02]  /*0150*/  IMAD R11, R6, R5, RZ ;  /* 0x00000005060b7224 */ /* 0x000fe400078e02ff */
[----:B-1----:R-:W-:-:S04]  /*0160*/  IMAD.HI.U32 R6, R0, R7, RZ ;  /* 0x0000000700067227 */ /* 0x002fc800078e00ff */
[----:B------:R-:W-:Y:S02]  /*0170*/  IMAD.HI.U32 R8, R9, R11, R8 ;  /* 0x0000000b09087227 */ /* 0x000fe400078e0008 */
[----:B------:R-:W0:Y:S02]  /*0180*/  LDC.64 R10, c[0x0][0x3a0] ;  /* 0x0000e800ff0a7b82 */ /* 0x000e240000000a00 */
[----:B------:R-:W-:Y:S02]  /*0190*/  IMAD.MOV R9, RZ, RZ, -R6 ;  /* 0x000000ffff097224 */ /* 0x000fe400078e0a06 */
[----:B------:R-:W-:-:S04]  /*01a0*/  IMAD.HI.U32 R8, R8, R7, RZ ;  /* 0x0000000708087227 */ /* 0x000fc800078e00ff */
[----:B------:R-:W-:Y:S01]  /*01b0*/  IMAD R9, R2, R9, R7 ;  /* 0x0000000902097224 */ /* 0x000fe200078e0207 */
[----:B------:R-:W-:-:S04]  /*01c0*/  IADD3 R8, PT, PT, -R8, RZ, RZ ;  /* 0x000000ff08087210 */ /* 0x000fc80007ffe1ff */
[----:B------:R-:W-:Y:S01]  /*01d0*/  ISETP.GE.U32.AND P0, PT, R9, R2, PT ;  /* 0x000000020900720c */ /* 0x000fe20003f06070 */
[----:B------:R-:W-:-:S05]  /*01e0*/  IMAD R0, R5, R8, R7 ;  /* 0x0000000805007224 */ /* 0x000fca00078e0207 */
[----:B------:R-:W-:-:S07]  /*01f0*/  ISETP.GE.U32.AND P2, PT, R0, R5, PT ;  /* 0x000000050000720c */ /* 0x000fce0003f46070 */
[-C--:B------:R-:W-:Y:S01]  /*0200*/  @P0 IADD3 R9, PT, PT, R9, -R2.reuse, RZ ;  /* 0x8000000209090210 */ /* 0x080fe20007ffe0ff */
[----:B------:R-:W-:Y:S01]  /*0210*/  @P0 VIADD R6, R6, 0x1 ;  /* 0x0000000106060836 */ /* 0x000fe20000000000 */
[----:B------:R-:W-:Y:S02]  /*0220*/  ISETP.NE.U32.AND P0, PT, R5, RZ, PT ;  /* 0x000000ff0500720c */ /* 0x000fe40003f05070 */
[----:B------:R-:W-:Y:S02]  /*0230*/  ISETP.GE.U32.AND P1, PT, R9, R2, PT ;  /* 0x000000020900720c */ /* 0x000fe40003f26070 */
[-C--:B------:R-:W-:Y:S01]  /*0240*/  @P2 IADD3 R0, PT, PT, R0, -R5.reuse, RZ ;  /* 0x8000000500002210 */ /* 0x080fe20007ffe0ff */
[----:B------:R-:W1:Y:S03]  /*0250*/  LDC.64 R8, c[0x0][0x398] ;  /* 0x0000e600ff087b82 */ /* 0x000e660000000a00 */
[----:B------:R-:W-:-:S07]  /*0260*/  ISETP.GE.U32.AND P2, PT, R0, R5, PT ;  /* 0x000000050000720c */ /* 0x000fce0003f46070 */
[----:B------:R-:W-:Y:S02]  /*0270*/  @P1 IADD3 R6, PT, PT, R6, 0x1, RZ ;  /* 0x0000000106061810 */ /* 0x000fe40007ffe0ff */
[----:B------:R-:W-:-:S04]  /*0280*/  @!P3 LOP3.LUT R6, RZ, R2, RZ, 0x33, !PT ;  /* 0x00000002ff06b212 */ /* 0x000fc800078e33ff */
[----:B------:R-:W-:Y:S02]  /*0290*/  IADD3 R12, PT, PT, -R6, RZ, RZ ;  /* 0x000000ff060c7210 */ /* 0x000fe40007ffe1ff */
[-C--:B------:R-:W-:Y:S02]  /*02a0*/  @P2 IADD3 R0, PT, PT, R0, -R5.reuse, RZ ;  /* 0x8000000500002210 */ /* 0x080fe40007ffe0ff */
[----:B------:R-:W-:Y:S01]  /*02b0*/  @!P0 LOP3.LUT R0, RZ, R5, RZ, 0x33, !PT ;  /* 0x00000005ff008212 */ /* 0x000fe200078e33ff */
[----:B------:R-:W-:-:S04]  /*02c0*/  IMAD R2, R2, R12, R7 ;  /* 0x0000000c02027224 */ /* 0x000fc800078e0207 */
[----:B----4-:R-:W-:Y:S02]  /*02d0*/  IMAD R5, R4, UR6, R0 ;  /* 0x0000000604057c24 */ /* 0x010fe4000f8e0200 */
[----:B------:R-:W-:Y:S02]  /*02e0*/  IMAD R13, R2, R3, R6 ;  /* 0x00000003020d7224 */ /* 0x000fe400078e0206 */
[----:B-1----:R-:W-:Y:S01]  /*02f0*/  IMAD.WIDE R2, R5, 0x4, R8 ;  /* 0x0000000405027825 */ /* 0x002fe200078e0208 */
[----:B------:R-:W1:Y:S03]  /*0300*/  LDC R0, c[0x0][0x360] ;  /* 0x0000d800ff007b82 */ /* 0x000e660000000800 */
[----:B0-----:R-:W-:Y:S02]  /*0310*/  IMAD.WIDE R4, R13, 0x4, R10 ;  /* 0x000000040d047825 */ /* 0x001fe400078e020a */
[----:B------:R-:W2:Y:S03]  /*0320*/  LDG.E.CONSTANT R2, desc[UR4][R2.64] ;  /* 0x0000000402027981 */ /* 0x000ea6000c1e9900 */
[----:B------:R-:W0:Y:S01]  /*0330*/  LDC.64 R8, c[0x0][0x390] ;  /* 0x0000e400ff087b82 */ /* 0x000e220000000a00 */
[----:B------:R-:W2:Y:S01]  /*0340*/  LDG.E.CONSTANT R5, desc[UR4][R4.64] ;  /* 0x0000000404057981 */ /* 0x000ea2000c1e9900 */
[----:B-1----:R-:W-:-:S04]  /*0350*/  IMAD R7, R0, UR6, R7 ;  /* 0x0000000600077c24 */ /* 0x002fc8000f8e0207 */
[----:B0-----:R-:W-:-:S04]  /*0360*/  IMAD.WIDE R6, R7, 0x4, R8 ;  /* 0x0000000407067825 */ /* 0x001fc800078e0208 */
[----:B--2---:R-:W-:-:S05]  /*0370*/  FMUL R9, R2, R5 ;  /* 0x0000000502097220 */ /* 0x004fca0000400000 */
[----:B------:R-:W-:Y:S01]  /*0380*/  STG.E desc[UR4][R6.64], R9 ;  /* 0x0000000906007986 */ /* 0x000fe2000c101904 */
[----:B------:R-:W-:Y:S05]  /*0390*/  EXIT ;  /* 0x000000000000794d */ /* 0x000fea0003800000 */
.L_x_5:
        /* <DEDUP_REMOVED lines=14> */
.L_x_12:


//--------------------- .text._Z8init_veciPf      --------------------------
	.section	.text._Z8init_veciPf,"ax",@progbits
	.align	128
        .global         _Z8init_veciPf
        .type           _Z8init_veciPf,@function
        .size           _Z8init_veciPf,(.L_x_13 - _Z8init_veciPf)
        .other          _Z8init_veciPf,@"STO_CUDA_ENTRY STV_DEFAULT"
_Z8init_veciPf:
.text._Z8init_veciPf:
[----:B------:R-:W-:Y:S01]  /*0000*/  LDC R1, c[0x0][0x37c] ;  /* 0x0000df00ff017b82 */ /* 0x000fe20000000800 */
[----:B------:R-:W0:Y:S07]  /*0010*/  S2R R5, SR_TID.X ;  /* 0x0000000000057919 */ /* 0x000e2e0000002100 */
[----:B------:R-:W0:Y:S01]  /*0020*/  S2UR UR6, SR_CTAID.X ;  /* 0x00000000000679c3 */ /* 0x000e220000002500 */
[----:B------:R-:W1:Y:S07]  /*0030*/  LDCU.64 UR4, c[0x0][0x358] ;  /* 0x00006b00ff0477ac */ /* 0x000e6e0008000a00 */
[----:B------:R-:W0:Y:S08]  /*0040*/  LDC R0, c[0x0][0x360] ;  /* 0x0000d800ff007b82 */ /* 0x000e300000000800 */
[----:B------:R-:W2:Y:S01]  /*0050*/  LDC.64 R2, c[0x0][0x388] ;  /* 0x0000e200ff027b82 */ /* 0x000ea20000000a00 */
[----:B0-----:R-:W-:-:S04]  /*0060*/  IMAD R5, R0, UR6, R5 ;  /* 0x0000000600057c24 */ /* 0x001fc8000f8e0205 */
[----:B--2---:R-:W-:Y:S01]  /*0070*/  IMAD.WIDE R2, R5, 0x4, R2 ;  /* 0x0000000405027825 */ /* 0x004fe200078e0202 */
[----:B------:R-:W-:-:S05]  /*0080*/  I2FP.F32.S32 R5, R5 ;  /* 0x0000000500057245 */ /* 0x000fca0000201400 */
[----:B-1----:R-:W-:Y:S01]  /*0090*/  STG.E desc[UR4][R2.64], R5 ;  /* 0x0000000502007986 */ /* 0x002fe2000c101904 */
[----:B------:R-:W-:Y:S05]  /*00a0*/  EXIT ;  /* 0x000000000000794d */ /* 0x000fea0003800000 */
.L_x_6:
        /* <DEDUP_REMOVED lines=13> */
.L_x_13:


//--------------------- .nv.shared.reserved.0     --------------------------
	.section	.nv.shared.reserved.0,"aw",@nobits
	.weak		__nv_reservedSMEM_offset_0_alias
	.size		__nv_reservedSMEM_offset_0_alias, 0, 64
	.other		__nv_reservedSMEM_offset_0_alias,@"STO_CUDA_RESERVED_SHARED STV_DEFAULT"
__nv_reservedSMEM_offset_0_alias:
	.zero		0
	.zero		64


//--------------------- .nv.constant0._Z6vecdifiPfS_S_ --------------------------
	.section	.nv.constant0._Z6vecdifiPfS_S_,"a",@progbits
	.sectionflags	@""
	.align	4
.nv.constant0._Z6vecdifiPfS_S_:
	.zero		928


//--------------------- .nv.constant0._Z6vecsumiPfS_S_ --------------------------
	.section	.nv.constant0._Z6vecsumiPfS_S_,"a",@progbits
	.sectionflags	@""
	.align	4
.nv.constant0._Z6vecsumiPfS_S_:
	.zero		928


//--------------------- .nv.constant0._Z9transposeiiPfS_ --------------------------
	.section	.nv.constant0._Z9transposeiiPfS_,"a",@progbits
	.sectionflags	@""
	.align	4
.nv.constant0._Z9transposeiiPfS_:
	.zero		920


//--------------------- .nv.constant0._Z13reduction_rowiPfS_ --------------------------
	.section	.nv.constant0._Z13reduction_rowiPfS_,"a",@progbits
	.sectionflags	@""
	.align	4
.nv.constant0._Z13reduction_rowiPfS_:
	.zero		920


//--------------------- .nv.constant0._Z14scalareMatricePffS_ --------------------------
	.section	.nv.constant0._Z14scalareMatricePffS_,"a",@progbits
	.sectionflags	@""
	.align	4
.nv.constant0._Z14scalareMatricePffS_:
	.zero		920


//--------------------- .nv.constant0._Z9multi_veciiiiPfS_S_ --------------------------
	.section	.nv.constant0._Z9multi_veciiiiPfS_S_,"a",@progbits
	.sectionflags	@""
	.align	4
.nv.constant0._Z9multi_veciiiiPfS_S_:
	.zero		936


//--------------------- .nv.constant0._Z8init_veciPf --------------------------
	.section	.nv.constant0._Z8init_veciPf,"a",@progbits
	.sectionflags	@""
	.align	4
.nv.constant0._Z8init_veciPf:
	.zero		912


//--------------------- SYMBOLS --------------------------

	.type		.nv.reservedSmem.offset0,@object
	.size		.nv.reservedSmem.offset0,0x4
